//
// Generated by NVIDIA NVVM Compiler
//
// Compiler Build ID: CL-36424714
// Cuda compilation tools, release 13.0, V13.0.88
// Based on NVVM 20.0.0
//

.version 9.0
.target sm_100
.address_size 64

	// .globl	_Z11head2d_stepPfS_

.visible .entry _Z11head2d_stepPfS_(
	.param .u64 .ptr .align 1 _Z11head2d_stepPfS__param_0,
	.param .u64 .ptr .align 1 _Z11head2d_stepPfS__param_1
)
{


	ret;

}


// ===== COMPILED SASS (sm_100) =====

	.target	sm_100

	.elftype	@"ET_EXEC"


//--------------------- .note.nv.tkinfo           --------------------------
	.section	.note.nv.tkinfo,"",@"SHT_NOTE"
	.sectionflags	@"SHF_NOTE_NV_TKINFO"
	.tkinfo
        /*0018*/ 	.word	0x00000002
        /*0030*/ 	.string	""
        /*0030*/ 	.string	"ptxas"
        /*0030*/ 	.string	"Cuda compilation tools, release 13.0, V13.0.88"
        /*0030*/ 	.string	"Build cuda_13.0.r13.0/compiler.36424714_0"
        /*0030*/ 	.string	"-arch sm_100 -m 64 "



//--------------------- .note.nv.cuinfo           --------------------------
	.section	.note.nv.cuinfo,"",@"SHT_NOTE"
	.sectionflags	@"SHF_NOTE_NV_CUINFO"
        /*0018*/ 	.short	0x0002
        /*001a*/ 	.short	0x0064
        /*001c*/ 	.short	0x0082
	.zero		2


//--------------------- .nv.info                  --------------------------
	.section	.nv.info,"",@"SHT_CUDA_INFO"
	.align	4


	//----- nvinfo : EIATTR_REGCOUNT
	.align		4
        /*0000*/ 	.byte	0x04, 0x2f
        /*0002*/ 	.short	(.L_1 - .L_0)
	.align		4
.L_0:
        /*0004*/ 	.word	index@(_Z11head2d_stepPfS_)
        /*0008*/ 	.word	0x00000004


	//----- nvinfo : EIATTR_FRAME_SIZE
	.align		4
.L_1:
        /*000c*/ 	.byte	0x04, 0x11
        /*000e*/ 	.short	(.L_3 - .L_2)
	.align		4
.L_2:
        /*0010*/ 	.word	index@(_Z11head2d_stepPfS_)
        /*0014*/ 	.word	0x00000000


	//----- nvinfo : EIATTR_MIN_STACK_SIZE
	.align		4
.L_3:
        /*0018*/ 	.byte	0x04, 0x12
        /*001a*/ 	.short	(.L_5 - .L_4)
	.align		4
.L_4:
        /*001c*/ 	.word	index@(_Z11head2d_stepPfS_)
        /*0020*/ 	.word	0x00000000
.L_5:


//--------------------- .nv.compat                --------------------------
	.section	.nv.compat,"",@"SHT_CUDA_COMPAT_INFO"
	.align	4
        /*0000*/ 	.byte	0x02, 0x09, 0x00, 0x00, 0x02, 0x02, 0x01, 0x00, 0x02, 0x05, 0x05, 0x00, 0x03, 0x07, 0x01, 0x01
        /*0010*/ 	.byte	0x02, 0x03, 0x00, 0x00, 0x02, 0x06, 0x01, 0x00, 0x04, 0x0b, 0x08, 0x00, 0x09, 0x00, 0x00, 0x00
        /*0020*/ 	.byte	0x00, 0x00, 0x00, 0x00


//--------------------- .nv.info._Z11head2d_stepPfS_ --------------------------
	.section	.nv.info._Z11head2d_stepPfS_,"",@"SHT_CUDA_INFO"
	.sectionflags	@""
	.align	4


	//----- nvinfo : EIATTR_CUDA_API_VERSION
	.align		4
        /*0000*/ 	.byte	0x04, 0x37
        /*0002*/ 	.short	(.L_7 - .L_6)
.L_6:
        /*0004*/ 	.word	0x00000082


	//----- nvinfo : EIATTR_KPARAM_INFO
	.align		4
.L_7:
        /*0008*/ 	.byte	0x04, 0x17
        /*000a*/ 	.short	(.L_9 - .L_8)
.L_8:
        /*000c*/ 	.word	0x00000000
        /*0010*/ 	.short	0x0001
        /*0012*/ 	.short	0x0008
        /*0014*/ 	.byte	0x00, 0xf5, 0x21, 0x00


	//----- nvinfo : EIATTR_KPARAM_INFO
	.align		4
.L_9:
        /*0018*/ 	.byte	0x04, 0x17
        /*001a*/ 	.short	(.L_11 - .L_10)
.L_10:
        /*001c*/ 	.word	0x00000000
        /*0020*/ 	.short	0x0000
        /*0022*/ 	.short	0x0000
        /*0024*/ 	.byte	0x00, 0xf5, 0x21, 0x00


	//----- nvinfo : EIATTR_SPARSE_MMA_MASK
	.align		4
.L_11:
        /*0028*/ 	.byte	0x03, 0x50
        /*002a*/ 	.short	0x0000


	//----- nvinfo : EIATTR_MAXREG_COUNT
	.align		4
        /*002c*/ 	.byte	0x03, 0x1b
        /*002e*/ 	.short	0x00ff


	//----- nvinfo : EIATTR_MERCURY_ISA_VERSION
	.align		4
        /*0030*/ 	.byte	0x03, 0x5f
        /*0032*/ 	.short	0x0101


	//----- nvinfo : EIATTR_VRC_CTA_INIT_COUNT
	.align		4
        /*0034*/ 	.byte	0x02, 0x4a
	.zero		1
	.zero		1


	//----- nvinfo : EIATTR_EXIT_INSTR_OFFSETS
	.align		4
        /*0038*/ 	.byte	0x04, 0x1c
        /*003a*/ 	.short	(.L_13 - .L_12)


	//   ....[0]....
.L_12:
        /*003c*/ 	.word	0x00000010


	//----- nvinfo : EIATTR_CBANK_PARAM_SIZE
	.align		4
.L_13:
        /*0040*/ 	.byte	0x03, 0x19
        /*0042*/ 	.short	0x0010


	//----- nvinfo : EIATTR_PARAM_CBANK
	.align		4
        /*0044*/ 	.byte	0x04, 0x0a
        /*0046*/ 	.short	(.L_15 - .L_14)
	.align		4
.L_14:
        /*0048*/ 	.word	index@(.nv.constant0._Z11head2d_stepPfS_)
        /*004c*/ 	.short	0x0380
        /*004e*/ 	.short	0x0010


	//----- nvinfo : EIATTR_SW_WAR
	.align		4
.L_15:
        /*0050*/ 	.byte	0x04, 0x36
        /*0052*/ 	.short	(.L_17 - .L_16)
.L_16:
        /*0054*/ 	.word	0x00000008
.L_17:


//--------------------- .nv.callgraph             --------------------------
	.section	.nv.callgraph,"",@"SHT_CUDA_CALLGRAPH"
	.align	4
	.sectionentsize	8
	.align		4
        /*0000*/ 	.word	0x00000000
	.align		4
        /*0004*/ 	.word	0xffffffff
	.align		4
        /*0008*/ 	.word	0x00000000
	.align		4
        /*000c*/ 	.word	0xfffffffe
	.align		4
        /*0010*/ 	.word	0x00000000
	.align		4
        /*0014*/ 	.word	0xfffffffd
	.align		4
        /*0018*/ 	.word	0x00000000
	.align		4
        /*001c*/ 	.word	0xfffffffc


//--------------------- .text._Z11head2d_stepPfS_ --------------------------
	.section	.text._Z11head2d_stepPfS_,"ax",@progbits
	.align	128
        .global         _Z11head2d_stepPfS_
        .type           _Z11head2d_stepPfS_,@function
        .size           _Z11head2d_stepPfS_,(.L_x_1 - _Z11head2d_stepPfS_)
        .other          _Z11head2d_stepPfS_,@"STO_CUDA_ENTRY STV_DEFAULT"
_Z11head2d_stepPfS_:
.text._Z11head2d_stepPfS_:
[----:B------:R-:W-:Y:S01]  /*0000*/  LDC R1, c[0x0][0x37c] ;  /* 0x0000df00ff017b82 */ /* 0x000fe20000000800 */
[----:B------:R-:W-:Y:S05]  /*0010*/  EXIT ;  /* 0x000000000000794d */ /* 0x000fea0003800000 */
.L_x_0:
[----:B------:R-:W-:-:S00]  /*0020*/  BRA `(.L_x_0) ;  /* 0xfffffffc00fc7947 */ /* 0x000fc0000383ffff */
[----:B------:R-:W-:-:S00]  /*0030*/  NOP ;  /* 0x0000000000007918 */ /* 0x000fc00000000000 */
        /* <DEDUP_REMOVED lines=12> */
.L_x_1:


//--------------------- .nv.shared.reserved.0     --------------------------
	.section	.nv.shared.reserved.0,"aw",@nobits
	.weak		__nv_reservedSMEM_offset_0_alias
	.size		__nv_reservedSMEM_offset_0_alias, 0, 64
	.other		__nv_reservedSMEM_offset_0_alias,@"STO_CUDA_RESERVED_SHARED STV_DEFAULT"
__nv_reservedSMEM_offset_0_alias:
	.zero		0
	.zero		64


//--------------------- .nv.constant0._Z11head2d_stepPfS_ --------------------------
	.section	.nv.constant0._Z11head2d_stepPfS_,"a",@progbits
	.sectionflags	@""
	.align	4
.nv.constant0._Z11head2d_stepPfS_:
	.zero		912


//--------------------- SYMBOLS --------------------------

	.type		.nv.reservedSmem.offset0,@object
	.size		.nv.reservedSmem.offset0,0x4
